	.headerflags	@"EF_CUDA_TEXMODE_UNIFIED EF_CUDA_64BIT_ADDRESS EF_CUDA_ACCELERATORS EF_CUDA_SM90 EF_CUDA_VIRTUAL_SM(EF_CUDA_SM90)"
	.elftype	@"ET_EXEC"


//--------------------- .nv.info                  --------------------------
	.section	.nv.info,"",@"SHT_CUDA_INFO"
	.align	4


	//----- nvinfo : EIATTR_REGCOUNT
	.align		4
        /*0000*/ 	.byte	0x04, 0x2f
        /*0002*/ 	.short	(.L_3 - .L_2)
	.align		4
.L_2:
        /*0004*/ 	.word	index@(triton_poi_fused__native_batch_norm_legit_no_training_add_relu_28)
        /*0008*/ 	.word	0x00000022


	//----- nvinfo : EIATTR_MIN_STACK_SIZE
	.align		4
.L_3:
        /*000c*/ 	.byte	0x04, 0x12
        /*000e*/ 	.short	(.L_5 - .L_4)
	.align		4
.L_4:
        /*0010*/ 	.word	index@(triton_poi_fused__native_batch_norm_legit_no_training_add_relu_28)
        /*0014*/ 	.word	0x00000000


	//----- nvinfo : EIATTR_FRAME_SIZE
	.align		4
.L_5:
        /*0018*/ 	.byte	0x04, 0x11
        /*001a*/ 	.short	(.L_7 - .L_6)
	.align		4
.L_6:
        /*001c*/ 	.word	index@(triton_poi_fused__native_batch_norm_legit_no_training_add_relu_28)
        /*0020*/ 	.word	0x00000000


	//----- nvinfo : EIATTR_MIN_STACK_SIZE
	.align		4
.L_7:
        /*0024*/ 	.byte	0x04, 0x12
        /*0026*/ 	.short	(.L_9 - .L_8)
	.align		4
.L_8:
        /*0028*/ 	.word	index@(triton_poi_fused__native_batch_norm_legit_no_training_add_relu_28)
        /*002c*/ 	.word	0x00000000
.L_9:


//--------------------- .nv.info.triton_poi_fused__native_batch_norm_legit_no_training_add_relu_28 --------------------------
	.section	.nv.info.triton_poi_fused__native_batch_norm_legit_no_training_add_relu_28,"",@"SHT_CUDA_INFO"
	.sectionflags	@""
	.align	4


	//----- nvinfo : EIATTR_CUDA_API_VERSION
	.align		4
        /*0000*/ 	.byte	0x04, 0x37
        /*0002*/ 	.short	(.L_11 - .L_10)
.L_10:
        /*0004*/ 	.word	0x0000007c


	//----- nvinfo : EIATTR_KPARAM_INFO
	.align		4
.L_11:
        /*0008*/ 	.byte	0x04, 0x17
        /*000a*/ 	.short	(.L_13 - .L_12)
.L_12:
        /*000c*/ 	.word	0x00000000
        /*0010*/ 	.short	0x0009
        /*0012*/ 	.short	0x0044
        /*0014*/ 	.byte	0x00, 0xf0, 0x11, 0x00


	//----- nvinfo : EIATTR_KPARAM_INFO
	.align		4
.L_13:
        /*0018*/ 	.byte	0x04, 0x17
        /*001a*/ 	.short	(.L_15 - .L_14)
.L_14:
        /*001c*/ 	.word	0x00000000
        /*0020*/ 	.short	0x0008
        /*0022*/ 	.short	0x0040
        /*0024*/ 	.byte	0x00, 0xf0, 0x11, 0x00


	//----- nvinfo : EIATTR_KPARAM_INFO
	.align		4
.L_15:
        /*0028*/ 	.byte	0x04, 0x17
        /*002a*/ 	.short	(.L_17 - .L_16)
.L_16:
        /*002c*/ 	.word	0x00000000
        /*0030*/ 	.short	0x0007
        /*0032*/ 	.short	0x0038
        /*0034*/ 	.byte	0x00, 0xf4, 0x21, 0x00


	//----- nvinfo : EIATTR_KPARAM_INFO
	.align		4
.L_17:
        /*0038*/ 	.byte	0x04, 0x17
        /*003a*/ 	.short	(.L_19 - .L_18)
.L_18:
        /*003c*/ 	.word	0x00000000
        /*0040*/ 	.short	0x0006
        /*0042*/ 	.short	0x0030
        /*0044*/ 	.byte	0x00, 0xf4, 0x21, 0x00


	//----- nvinfo : EIATTR_KPARAM_INFO
	.align		4
.L_19:
        /*0048*/ 	.byte	0x04, 0x17
        /*004a*/ 	.short	(.L_21 - .L_20)
.L_20:
        /*004c*/ 	.word	0x00000000
        /*0050*/ 	.short	0x0005
        /*0052*/ 	.short	0x0028
        /*0054*/ 	.byte	0x00, 0xf4, 0x21, 0x00


	//----- nvinfo : EIATTR_KPARAM_INFO
	.align		4
.L_21:
        /*0058*/ 	.byte	0x04, 0x17
        /*005a*/ 	.short	(.L_23 - .L_22)
.L_22:
        /*005c*/ 	.word	0x00000000
        /*0060*/ 	.short	0x0004
        /*0062*/ 	.short	0x0020
        /*0064*/ 	.byte	0x00, 0xf4, 0x21, 0x00


	//----- nvinfo : EIATTR_KPARAM_INFO
	.align		4
.L_23:
        /*0068*/ 	.byte	0x04, 0x17
        /*006a*/ 	.short	(.L_25 - .L_24)
.L_24:
        /*006c*/ 	.word	0x00000000
        /*0070*/ 	.short	0x0003
        /*0072*/ 	.short	0x0018
        /*0074*/ 	.byte	0x00, 0xf4, 0x21, 0x00


	//----- nvinfo : EIATTR_KPARAM_INFO
	.align		4
.L_25:
        /*0078*/ 	.byte	0x04, 0x17
        /*007a*/ 	.short	(.L_27 - .L_26)
.L_26:
        /*007c*/ 	.word	0x00000000
        /*0080*/ 	.short	0x0002
        /*0082*/ 	.short	0x0010
        /*0084*/ 	.byte	0x00, 0xf4, 0x21, 0x00


	//----- nvinfo : EIATTR_KPARAM_INFO
	.align		4
.L_27:
        /*0088*/ 	.byte	0x04, 0x17
        /*008a*/ 	.short	(.L_29 - .L_28)
.L_28:
        /*008c*/ 	.word	0x00000000
        /*0090*/ 	.short	0x0001
        /*0092*/ 	.short	0x0008
        /*0094*/ 	.byte	0x00, 0xf4, 0x21, 0x00


	//----- nvinfo : EIATTR_KPARAM_INFO
	.align		4
.L_29:
        /*0098*/ 	.byte	0x04, 0x17
        /*009a*/ 	.short	(.L_31 - .L_30)
.L_30:
        /*009c*/ 	.word	0x00000000
        /*00a0*/ 	.short	0x0000
        /*00a2*/ 	.short	0x0000
        /*00a4*/ 	.byte	0x00, 0xf4, 0x21, 0x00


	//----- nvinfo : EIATTR_SPARSE_MMA_MASK
	.align		4
.L_31:
        /*00a8*/ 	.byte	0x03, 0x50
        /*00aa*/ 	.short	0x0000


	//----- nvinfo : EIATTR_MAXREG_COUNT
	.align		4
        /*00ac*/ 	.byte	0x03, 0x1b
        /*00ae*/ 	.short	0x00ff


	//----- nvinfo : EIATTR_EXIT_INSTR_OFFSETS
	.align		4
        /*00b0*/ 	.byte	0x04, 0x1c
        /*00b2*/ 	.short	(.L_33 - .L_32)


	//   ....[0]....
.L_32:
        /*00b4*/ 	.word	0x000011b0


	//   ....[1]....
        /*00b8*/ 	.word	0x000011f0


	//----- nvinfo : EIATTR_REQNTID
	.align		4
.L_33:
        /*00bc*/ 	.byte	0x04, 0x10
        /*00be*/ 	.short	(.L_35 - .L_34)
.L_34:
        /*00c0*/ 	.word	0x00000080
        /*00c4*/ 	.word	0x00000001
        /*00c8*/ 	.word	0x00000001


	//----- nvinfo : EIATTR_CBANK_PARAM_SIZE
	.align		4
.L_35:
        /*00cc*/ 	.byte	0x03, 0x19
        /*00ce*/ 	.short	0x0048


	//----- nvinfo : EIATTR_PARAM_CBANK
	.align		4
        /*00d0*/ 	.byte	0x04, 0x0a
        /*00d2*/ 	.short	(.L_37 - .L_36)
	.align		4
.L_36:
        /*00d4*/ 	.word	index@(.nv.constant0.triton_poi_fused__native_batch_norm_legit_no_training_add_relu_28)
        /*00d8*/ 	.short	0x0210
        /*00da*/ 	.short	0x0048


	//----- nvinfo : EIATTR_SW_WAR
	.align		4
.L_37:
        /*00dc*/ 	.byte	0x04, 0x36
        /*00de*/ 	.short	(.L_39 - .L_38)
.L_38:
        /*00e0*/ 	.word	0x00000008
.L_39:


//--------------------- .nv.callgraph             --------------------------
	.section	.nv.callgraph,"",@"SHT_CUDA_CALLGRAPH"
	.align	4
	.sectionentsize	8
	.align		4
        /*0000*/ 	.word	0x00000000
	.align		4
        /*0004*/ 	.word	0xffffffff
	.align		4
        /*0008*/ 	.word	0x00000000
	.align		4
        /*000c*/ 	.word	0xfffffffe
	.align		4
        /*0010*/ 	.word	0x00000000
	.align		4
        /*0014*/ 	.word	0xfffffffd
	.align		4
        /*0018*/ 	.word	0x00000000
	.align		4
        /*001c*/ 	.word	0xfffffffc


//--------------------- .nv.constant4             --------------------------
	.section	.nv.constant4,"a",@progbits
	.align	8
	.align		8
.nv.constant4:
        /*0000*/ 	.dword	_$_str
	.align		8
        /*0008*/ 	.dword	_$_str_$_2


//--------------------- .text.triton_poi_fused__native_batch_norm_legit_no_training_add_relu_28 --------------------------
	.section	.text.triton_poi_fused__native_batch_norm_legit_no_training_add_relu_28,"ax",@progbits
	.sectionflags	@"SHF_BARRIERS=1"
	.align	128
        .global         triton_poi_fused__native_batch_norm_legit_no_training_add_relu_28
        .type           triton_poi_fused__native_batch_norm_legit_no_training_add_relu_28,@function
        .size           triton_poi_fused__native_batch_norm_legit_no_training_add_relu_28,(.L_x_1 - triton_poi_fused__native_batch_norm_legit_no_training_add_relu_28)
        .other          triton_poi_fused__native_batch_norm_legit_no_training_add_relu_28,@"STO_CUDA_ENTRY STV_DEFAULT"
triton_poi_fused__native_batch_norm_legit_no_training_add_relu_28:
.text.triton_poi_fused__native_batch_norm_legit_no_training_add_relu_28:
[----:B------:R-:W0:Y:S01]  /*0000*/  LDC R1, c[0x0][0x28] ;  /* 0x00000a00ff017b82 */ /* 0x000e220000000800 */
[----:B------:R-:W1:Y:S07]  /*0010*/  S2R R25, SR_CTAID.Y ;  /* 0x0000000000197919 */ /* 0x000e6e0000002600 */
[----:B------:R-:W2:Y:S01]  /*0020*/  LDC.64 R18, c[0x0][0x210] ;  /* 0x00008400ff127b82 */ /* 0x000ea20000000a00 */
[----:B------:R-:W3:Y:S01]  /*0030*/  S2R R23, SR_TID.X ;  /* 0x0000000000177919 */ /* 0x000ee20000002100 */
[----:B------:R-:W4:Y:S06]  /*0040*/  S2R R22, SR_CTAID.X ;  /* 0x0000000000167919 */ /* 0x000f2c0000002500 */
[----:B------:R-:W5:Y:S08]  /*0050*/  LDC.64 R16, c[0x0][0x218] ;  /* 0x00008600ff107b82 */ /* 0x000f700000000a00 */
[----:B------:R-:W2:Y:S01]  /*0060*/  LDC.64 R20, c[0x0][0x220] ;  /* 0x00008800ff147b82 */ /* 0x000ea20000000a00 */
[----:B------:R-:W-:-:S02]  /*0070*/  CS2R R12, SRZ ;  /* 0x00000000000c7805 */ /* 0x000fc4000001ff00 */
[----:B------:R-:W-:Y:S01]  /*0080*/  CS2R R14, SRZ ;  /* 0x00000000000e7805 */ /* 0x000fe2000001ff00 */
[----:B------:R-:W-:-:S04]  /*0090*/  ULDC.64 UR6, c[0x0][0x208] ;  /* 0x0000820000067ab9 */ /* 0x000fc80000000a00 */
[----:B------:R-:W2:Y:S01]  /*00a0*/  S2UR UR5, SR_CgaCtaId ;  /* 0x00000000000579c3 */ /* 0x000ea20000008800 */
[----:B-1----:R-:W-:Y:S01]  /*00b0*/  IMAD.SHL.U32 R25, R25, 0x40, RZ ;  /* 0x0000004019197824 */ /* 0x002fe200078e00ff */
[----:B------:R-:W-:-:S06]  /*00c0*/  UMOV UR4, 0x400 ;  /* 0x0000040000047882 */ /* 0x000fcc0000000000 */
[----:B------:R-:W1:Y:S01]  /*00d0*/  LDC.64 R30, c[0x0][0x238] ;  /* 0x00008e00ff1e7b82 */ /* 0x000e620000000a00 */
[C---:B---3--:R-:W-:Y:S01]  /*00e0*/  IMAD.SHL.U32 R3, R23.reuse, 0x4, RZ ;  /* 0x0000000417037824 */ /* 0x048fe200078e00ff */
[----:B------:R-:W-:Y:S02]  /*00f0*/  LOP3.LUT R0, R23, 0x10, RZ, 0xc0, !PT ;  /* 0x0000001017007812 */ /* 0x000fe400078ec0ff */
[----:B------:R-:W-:Y:S01]  /*0100*/  SHF.R.U32.HI R26, RZ, 0x2, R23 ;  /* 0x00000002ff1a7819 */ /* 0x000fe20000011617 */
[----:B----4-:R-:W-:Y:S01]  /*0110*/  IMAD.SHL.U32 R22, R22, 0x10, RZ ;  /* 0x0000001016167824 */ /* 0x010fe200078e00ff */
[----:B------:R-:W-:Y:S02]  /*0120*/  LOP3.LUT R24, R25, 0x3c, R3, 0xf8, !PT ;  /* 0x0000003c19187812 */ /* 0x000fe400078ef803 */
[----:B------:R-:W-:Y:S02]  /*0130*/  LOP3.LUT R2, R0, 0x40, R23, 0xf8, !PT ;  /* 0x0000004000027812 */ /* 0x000fe400078ef817 */
[----:B------:R-:W-:-:S02]  /*0140*/  SHF.R.S32.HI R5, RZ, 0x1f, R24 ;  /* 0x0000001fff057819 */ /* 0x000fc40000011418 */
[----:B------:R-:W-:Y:S02]  /*0150*/  LOP3.LUT R2, R2, 0x20, R23, 0xf8, !PT ;  /* 0x0000002002027812 */ /* 0x000fe400078ef817 */
[----:B------:R-:W-:Y:S02]  /*0160*/  LEA.HI R5, R5, R24, RZ, 0x6 ;  /* 0x0000001805057211 */ /* 0x000fe400078f30ff */
[----:B------:R-:W-:Y:S02]  /*0170*/  ISETP.GE.AND P0, PT, R24, 0x100, PT ;  /* 0x000001001800780c */ /* 0x000fe40003f06270 */
[C---:B------:R-:W-:Y:S01]  /*0180*/  LOP3.LUT R7, R5.reuse, 0xffffffc0, RZ, 0xc0, !PT ;  /* 0xffffffc005077812 */ /* 0x040fe200078ec0ff */
[----:B------:R-:W-:Y:S01]  /*0190*/  IMAD.SHL.U32 R6, R5, 0x10, RZ ;  /* 0x0000001005067824 */ /* 0x000fe200078e00ff */
[----:B------:R-:W-:Y:S02]  /*01a0*/  LOP3.LUT R8, R23, 0x20, RZ, 0xc0, !PT ;  /* 0x0000002017087812 */ /* 0x000fe400078ec0ff */
[----:B------:R-:W-:-:S02]  /*01b0*/  CS2R R4, SRZ ;  /* 0x0000000000047805 */ /* 0x000fc4000001ff00 */
[----:B------:R-:W-:Y:S01]  /*01c0*/  SGXT.U32 R26, R26, 0x2 ;  /* 0x000000021a1a781a */ /* 0x000fe20000000000 */
[----:B------:R-:W-:Y:S01]  /*01d0*/  IMAD.IADD R24, R24, 0x1, -R7 ;  /* 0x0000000118187824 */ /* 0x000fe200078e0a07 */
[----:B------:R-:W-:Y:S02]  /*01e0*/  SHF.R.U32.HI R7, RZ, 0x4, R2 ;  /* 0x00000004ff077819 */ /* 0x000fe40000011602 */
[----:B------:R-:W-:Y:S02]  /*01f0*/  LOP3.LUT R9, R6, 0xfffffc00, RZ, 0xc0, !PT ;  /* 0xfffffc0006097812 */ /* 0x000fe400078ec0ff */
[----:B------:R-:W-:Y:S01]  /*0200*/  SHF.R.U32.HI R8, RZ, 0x2, R8 ;  /* 0x00000002ff087819 */ /* 0x000fe20000011608 */
[----:B------:R-:W-:Y:S01]  /*0210*/  IMAD.IADD R10, R22, 0x1, R7 ;  /* 0x00000001160a7824 */ /* 0x000fe200078e0207 */
[----:B------:R-:W-:Y:S01]  /*0220*/  CS2R R6, SRZ ;  /* 0x0000000000067805 */ /* 0x000fe2000001ff00 */
[----:B------:R-:W-:-:S03]  /*0230*/  IMAD.IADD R9, R24, 0x1, R9 ;  /* 0x0000000118097824 */ /* 0x000fc600078e0209 */
[C---:B------:R-:W-:Y:S01]  /*0240*/  ISETP.LT.AND P2, PT, R10.reuse, 0x10, !P0 ;  /* 0x000000100a00780c */ /* 0x040fe20004741270 */
[C---:B------:R-:W-:Y:S01]  /*0250*/  IMAD R2, R10.reuse, 0x40, R9 ;  /* 0x000000400a027824 */ /* 0x040fe200078e0209 */
[----:B------:R-:W-:Y:S01]  /*0260*/  SHF.R.U32.HI R9, RZ, 0x2, R0 ;  /* 0x00000002ff097819 */ /* 0x000fe20000011600 */
[----:B------:R-:W-:Y:S02]  /*0270*/  VIADD R10, R10, 0x8 ;  /* 0x000000080a0a7836 */ /* 0x000fe40000000000 */
[C---:B------:R-:W-:Y:S01]  /*0280*/  VIADD R0, R2.reuse, 0x200 ;  /* 0x0000020002007836 */ /* 0x040fe20000000000 */
[----:B------:R-:W-:Y:S01]  /*0290*/  LOP3.LUT R26, R8, R9, R26, 0xfe, !PT ;  /* 0x00000009081a7212 */ /* 0x000fe200078efe1a */
[----:B--2---:R-:W-:Y:S01]  /*02a0*/  IMAD.WIDE R28, R2, 0x4, R18 ;  /* 0x00000004021c7825 */ /* 0x004fe200078e0212 */
[----:B------:R-:W-:Y:S02]  /*02b0*/  ISETP.LT.AND P1, PT, R10, 0x10, !P0 ;  /* 0x000000100a00780c */ /* 0x000fe40004721270 */
[----:B------:R-:W-:-:S02]  /*02c0*/  CS2R R8, SRZ ;  /* 0x0000000000087805 */ /* 0x000fc4000001ff00 */
[----:B------:R-:W-:Y:S01]  /*02d0*/  CS2R R10, SRZ ;  /* 0x00000000000a7805 */ /* 0x000fe2000001ff00 */
[----:B-----5:R-:W-:Y:S01]  /*02e0*/  IMAD.WIDE R16, R24, 0x4, R16 ;  /* 0x0000000418107825 */ /* 0x020fe200078e0210 */
[----:B------:R-:W2:Y:S03]  /*02f0*/  @P2 LDG.E.EL.128 R4, desc[UR6][R28.64] ;  /* 0x000000061c042981 */ /* 0x000ea6000c2e1d00 */
[----:B------:R-:W-:Y:S01]  /*0300*/  IMAD.WIDE R18, R0, 0x4, R18 ;  /* 0x0000000400127825 */ /* 0x000fe200078e0212 */
[----:B------:R3:W2:Y:S03]  /*0310*/  @!P0 LDG.E.EL.128 R12, desc[UR6][R16.64] ;  /* 0x00000006100c8981 */ /* 0x0006a6000c2e1d00 */
[----:B0-----:R-:W-:Y:S01]  /*0320*/  IMAD.WIDE R20, R24, 0x4, R20 ;  /* 0x0000000418147825 */ /* 0x001fe200078e0214 */
[----:B------:R0:W4:Y:S01]  /*0330*/  @P1 LDG.E.EL.128 R8, desc[UR6][R18.64] ;  /* 0x0000000612081981 */ /* 0x000122000c2e1d00 */
[----:B---3--:R-:W-:-:S02]  /*0340*/  CS2R R16, SRZ ;  /* 0x0000000000107805 */ /* 0x008fc4000001ff00 */
[----:B0-----:R-:W-:-:S06]  /*0350*/  CS2R R18, SRZ ;  /* 0x0000000000127805 */ /* 0x001fcc000001ff00 */
[----:B------:R-:W3:Y:S01]  /*0360*/  @!P0 LDG.E.EL.128 R16, desc[UR6][R20.64] ;  /* 0x0000000614108981 */ /* 0x000ee2000c2e1d00 */
[----:B------:R-:W-:Y:S01]  /*0370*/  LOP3.LUT R3, R22, 0xc, R3, 0xf8, !PT ;  /* 0x0000000c16037812 */ /* 0x000fe200078ef803 */
[----:B---3--:R-:W-:Y:S01]  /*0380*/  FADD R28, R17, 9.9999997473787516356e-06 ;  /* 0x3727c5ac111c7421 */ /* 0x008fe20000000000 */
[----:B------:R-:W-:-:S05]  /*0390*/  FADD R29, R16, 9.9999997473787516356e-06 ;  /* 0x3727c5ac101d7421 */ /* 0x000fca0000000000 */
[----:B------:R-:W0:Y:S01]  /*03a0*/  MUFU.SQRT R28, R28 ;  /* 0x0000001c001c7308 */ /* 0x000e220000002000 */
[----:B------:R-:W-:Y:S01]  /*03b0*/  FADD R18, R18, 9.9999997473787516356e-06 ;  /* 0x3727c5ac12127421 */ /* 0x000fe20000000000 */
[----:B------:R-:W-:-:S06]  /*03c0*/  LOP3.LUT R16, R23, 0x40, RZ, 0xc0, !PT ;  /* 0x0000004017107812 */ /* 0x000fcc00078ec0ff */
[----:B------:R-:W3:Y:S01]  /*03d0*/  MUFU.SQRT R29, R29 ;  /* 0x0000001d001d7308 */ /* 0x000ee20000002000 */
[----:B------:R-:W-:Y:S02]  /*03e0*/  SHF.R.U32.HI R16, RZ, 0x2, R16 ;  /* 0x00000002ff107819 */ /* 0x000fe40000011610 */
[----:B0-----:R-:W-:-:S05]  /*03f0*/  FSETP.GT.AND P6, PT, R28, 8.50705917302346158658e+37, PT ;  /* 0x7e8000001c00780b */ /* 0x001fca0003fc4000 */
[----:B------:R-:W0:Y:S01]  /*0400*/  MUFU.SQRT R23, R18 ;  /* 0x0000001200177308 */ /* 0x000e220000002000 */
[----:B------:R-:W-:Y:S02]  /*0410*/  FSETP.GEU.AND P3, PT, R28, 1.175494350822287508e-38, PT ;  /* 0x008000001c00780b */ /* 0x000fe40003f6e000 */
[----:B------:R-:W-:Y:S01]  /*0420*/  LOP3.LUT R17, R25, R26, R16, 0xfe, !PT ;  /* 0x0000001a19117212 */ /* 0x000fe200078efe10 */
[----:B------:R-:W-:Y:S01]  /*0430*/  IMAD.MOV.U32 R16, RZ, RZ, 0x3e800000 ;  /* 0x3e800000ff107424 */ /* 0x000fe200078e00ff */
[----:B------:R-:W5:Y:S01]  /*0440*/  LDC.64 R26, c[0x0][0x228] ;  /* 0x00008a00ff1a7b82 */ /* 0x000f620000000a00 */
[----:B---3--:R-:W-:-:S03]  /*0450*/  FSETP.GT.AND P4, PT, R29, 8.50705917302346158658e+37, PT ;  /* 0x7e8000001d00780b */ /* 0x008fc60003f84000 */
[----:B------:R-:W-:Y:S01]  /*0460*/  FSEL R20, R16, 1, P6 ;  /* 0x3f80000010147808 */ /* 0x000fe20003000000 */
[----:B------:R-:W-:Y:S01]  /*0470*/  @P6 FMUL R28, R28, 0.25 ;  /* 0x3e8000001c1c6820 */ /* 0x000fe20000400000 */
[----:B------:R-:W-:Y:S02]  /*0480*/  FSETP.GEU.AND P5, PT, R29, 1.175494350822287508e-38, PT ;  /* 0x008000001d00780b */ /* 0x000fe40003fae000 */
[C---:B0-----:R-:W-:Y:S01]  /*0490*/  FSETP.GT.AND P6, PT, R23.reuse, 8.50705917302346158658e+37, PT ;  /* 0x7e8000001700780b */ /* 0x041fe20003fc4000 */
[----:B------:R-:W-:Y:S01]  /*04a0*/  @!P3 FMUL R28, R28, 16777216 ;  /* 0x4b8000001c1cb820 */ /* 0x000fe20000400000 */
[----:B------:R-:W-:Y:S01]  /*04b0*/  @!P3 FMUL R20, R20, 16777216 ;  /* 0x4b8000001414b820 */ /* 0x000fe20000400000 */
[----:B------:R-:W-:-:S03]  /*04c0*/  FSETP.GEU.AND P3, PT, R23, 1.175494350822287508e-38, PT ;  /* 0x008000001700780b */ /* 0x000fc60003f6e000 */
[----:B------:R-:W-:Y:S01]  /*04d0*/  @P4 FMUL R29, R29, 0.25 ;  /* 0x3e8000001d1d4820 */ /* 0x000fe20000400000 */
[----:B------:R-:W0:Y:S04]  /*04e0*/  MUFU.RCP R21, R28 ;  /* 0x0000001c00157308 */ /* 0x000e280000001000 */
[----:B------:R-:W-:Y:S02]  /*04f0*/  @!P5 FMUL R29, R29, 16777216 ;  /* 0x4b8000001d1dd820 */ /* 0x000fe40000400000 */
[----:B------:R-:W-:Y:S01]  /*0500*/  @P6 FMUL R23, R23, 0.25 ;  /* 0x3e80000017176820 */ /* 0x000fe20000400000 */
[C---:B--2---:R-:W-:Y:S01]  /*0510*/  FADD R4, -R12.reuse, R4 ;  /* 0x000000040c047221 */ /* 0x044fe20000000100 */
[----:B------:R2:W-:Y:S02]  /*0520*/  MUFU.RCP R18, R29 ;  /* 0x0000001d00127308 */ /* 0x0005e40000001000 */
[----:B------:R-:W-:Y:S01]  /*0530*/  @!P3 FMUL R23, R23, 16777216 ;  /* 0x4b8000001717b820 */ /* 0x000fe20000400000 */
[----:B----4-:R-:W-:Y:S01]  /*0540*/  FADD R8, -R12, R8 ;  /* 0x000000080c087221 */ /* 0x010fe20000000100 */
[----:B------:R-:W-:-:S04]  /*0550*/  FADD R12, -R13, R9 ;  /* 0x000000090d0c7221 */ /* 0x000fc80000000100 */
[----:B------:R-:W3:Y:S01]  /*0560*/  MUFU.RCP R9, R23 ;  /* 0x0000001700097308 */ /* 0x000ee20000001000 */
[----:B--2---:R-:W2:Y:S01]  /*0570*/  LDC.64 R28, c[0x0][0x230] ;  /* 0x00008c00ff1c7b82 */ /* 0x004ea20000000a00 */
[----:B------:R-:W-:Y:S01]  /*0580*/  FADD R22, -R13, R5 ;  /* 0x000000050d167221 */ /* 0x000fe20000000100 */
[----:B------:R-:W-:Y:S01]  /*0590*/  FADD R5, -R14, R6 ;  /* 0x000000060e057221 */ /* 0x000fe20000000100 */
[----:B------:R-:W-:Y:S01]  /*05a0*/  FSEL R6, R16, 1, P6 ;  /* 0x3f80000010067808 */ /* 0x000fe20003000000 */
[----:B0-----:R-:W-:-:S04]  /*05b0*/  FMUL R21, R21, R20 ;  /* 0x0000001415157220 */ /* 0x001fc80000400000 */
[----:B------:R-:W-:Y:S01]  /*05c0*/  @!P3 FMUL R6, R6, 16777216 ;  /* 0x4b8000000606b820 */ /* 0x000fe20000400000 */
[----:B------:R-:W-:Y:S01]  /*05d0*/  FMUL R12, R21, R12 ;  /* 0x0000000c150c7220 */ /* 0x000fe20000400000 */
[----:B-----5:R-:W-:-:S04]  /*05e0*/  IMAD.WIDE R26, R24, 0x4, R26 ;  /* 0x00000004181a7825 */ /* 0x020fc800078e021a */
[----:B---3--:R-:W-:Y:S01]  /*05f0*/  FMUL R9, R9, R6 ;  /* 0x0000000609097220 */ /* 0x008fe20000400000 */
[----:B------:R-:W-:Y:S01]  /*0600*/  FMUL R6, R21, R22 ;  /* 0x0000001615067220 */ /* 0x000fe20000400000 */
[----:B------:R-:W-:Y:S02]  /*0610*/  CS2R R20, SRZ ;  /* 0x0000000000147805 */ /* 0x000fe4000001ff00 */
[----:B------:R-:W-:-:S06]  /*0620*/  CS2R R22, SRZ ;  /* 0x0000000000167805 */ /* 0x000fcc000001ff00 */
[----:B------:R0:W3:Y:S01]  /*0630*/  @!P0 LDG.E.EL.128 R20, desc[UR6][R26.64] ;  /* 0x000000061a148981 */ /* 0x0000e2000c2e1d00 */
[----:B--2---:R-:W-:Y:S01]  /*0640*/  IMAD.WIDE R28, R24, 0x4, R28 ;  /* 0x00000004181c7825 */ /* 0x004fe200078e021c */
[----:B------:R-:W-:Y:S02]  /*0650*/  CS2R R24, SRZ ;  /* 0x0000000000187805 */ /* 0x000fe4000001ff00 */
[----:B0-----:R-:W-:-:S06]  /*0660*/  CS2R R26, SRZ ;  /* 0x00000000001a7805 */ /* 0x001fcc000001ff00 */
[----:B------:R0:W3:Y:S01]  /*0670*/  @!P0 LDG.E.EL.128 R24, desc[UR6][R28.64] ;  /* 0x000000061c188981 */ /* 0x0000e2000c2e1d00 */
[----:B------:R-:W-:Y:S01]  /*0680*/  FSEL R13, R16, 1, P4 ;  /* 0x3f800000100d7808 */ /* 0x000fe20002000000 */
[----:B0-----:R-:W0:Y:S04]  /*0690*/  S2R R28, SR_TID.X ;  /* 0x00000000001c7919 */ /* 0x001e280000002100 */
[----:B------:R-:W-:-:S04]  /*06a0*/  @!P5 FMUL R13, R13, 16777216 ;  /* 0x4b8000000d0dd820 */ /* 0x000fc80000400000 */
[----:B------:R-:W-:Y:S01]  /*06b0*/  FMUL R13, R18, R13 ;  /* 0x0000000d120d7220 */ /* 0x000fe20000400000 */
[----:B------:R-:W-:-:S03]  /*06c0*/  FADD R19, R19, 9.9999997473787516356e-06 ;  /* 0x3727c5ac13137421 */ /* 0x000fc60000000000 */
[C---:B------:R-:W-:Y:S01]  /*06d0*/  FMUL R8, R13.reuse, R8 ;  /* 0x000000080d087220 */ /* 0x040fe20000400000 */
[----:B------:R-:W-:Y:S01]  /*06e0*/  FMUL R4, R13, R4 ;  /* 0x000000040d047220 */ /* 0x000fe20000400000 */
[----:B------:R-:W-:Y:S01]  /*06f0*/  FADD R10, -R14, R10 ;  /* 0x0000000a0e0a7221 */ /* 0x000fe20000000100 */
[----:B------:R-:W-:-:S03]  /*0700*/  FMUL R5, R9, R5 ;  /* 0x0000000509057220 */ /* 0x000fc60000400000 */
[----:B------:R-:W-:Y:S01]  /*0710*/  FMUL R13, R9, R10 ;  /* 0x0000000a090d7220 */ /* 0x000fe20000400000 */
[----:B------:R-:W-:Y:S01]  /*0720*/  UPRMT UR4, UR5, 0x654, UR4 ;  /* 0x0000065405047896 */ /* 0x000fe20008000004 */
[----:B------:R-:W-:-:S04]  /*0730*/  ISETP.GE.AND P0, PT, R3, 0x10, PT ;  /* 0x000000100300780c */ /* 0x000fc80003f06270 */
[----:B------:R-:W-:Y:S01]  /*0740*/  ISETP.LT.AND P3, PT, R17, 0x100, !P0 ;  /* 0x000001001100780c */ /* 0x000fe20004761270 */
[-CC-:B---3--:R-:W-:Y:S01]  /*0750*/  FFMA R4, R4, R20.reuse, R24.reuse ;  /* 0x0000001404047223 */ /* 0x188fe20000000018 */
[----:B------:R-:W-:Y:S02]  /*0760*/  FFMA R24, R8, R20, R24 ;  /* 0x0000001408187223 */ /* 0x000fe40000000018 */
[----:B------:R-:W2:Y:S01]  /*0770*/  MUFU.SQRT R8, R19 ;  /* 0x0000001300087308 */ /* 0x000ea20000002000 */
[----:B0-----:R-:W-:Y:S01]  /*0780*/  LOP3.LUT R20, R28, 0x10, RZ, 0xc0, !PT ;  /* 0x000000101c147812 */ /* 0x001fe200078ec0ff */
[-CC-:B------:R-:W-:Y:S01]  /*0790*/  FFMA R6, R6, R21.reuse, R25.reuse ;  /* 0x0000001506067223 */ /* 0x180fe20000000019 */
[----:B------:R-:W-:Y:S01]  /*07a0*/  FFMA R21, R12, R21, R25 ;  /* 0x000000150c157223 */ /* 0x000fe20000000019 */
[----:B------:R-:W-:Y:S01]  /*07b0*/  IMAD.SHL.U32 R12, R28, 0x40, RZ ;  /* 0x000000401c0c7824 */ /* 0x000fe200078e00ff */
[----:B------:R-:W-:-:S04]  /*07c0*/  LOP3.LUT R25, R20, 0x40, R28, 0xf8, !PT ;  /* 0x0000004014197812 */ /* 0x000fc800078ef81c */
[----:B------:R-:W-:Y:S02]  /*07d0*/  LOP3.LUT R25, R25, 0x20, R28, 0xf8, !PT ;  /* 0x0000002019197812 */ /* 0x000fe400078ef81c */
[----:B------:R-:W-:Y:S02]  /*07e0*/  LOP3.LUT R9, R12, 0x3c0, RZ, 0xc0, !PT ;  /* 0x000003c00c097812 */ /* 0x000fe400078ec0ff */
[C---:B--2---:R-:W-:Y:S02]  /*07f0*/  FSETP.GT.AND P4, PT, R8.reuse, 8.50705917302346158658e+37, PT ;  /* 0x7e8000000800780b */ /* 0x044fe40003f84000 */
[----:B------:R-:W-:Y:S02]  /*0800*/  FSETP.GEU.AND P5, PT, R8, 1.175494350822287508e-38, PT ;  /* 0x008000000800780b */ /* 0x000fe40003fae000 */
[----:B------:R-:W-:Y:S01]  /*0810*/  SHF.R.U32.HI R14, RZ, 0x4, R25 ;  /* 0x00000004ff0e7819 */ /* 0x000fe20000011619 */
[-CC-:B------:R-:W-:Y:S01]  /*0820*/  FFMA R5, R5, R22.reuse, R26.reuse ;  /* 0x0000001605057223 */ /* 0x180fe2000000001a */
[----:B------:R-:W-:Y:S01]  /*0830*/  LOP3.LUT R10, R9, 0x10, RZ, 0xfc, !PT ;  /* 0x00000010090a7812 */ /* 0x000fe200078efcff */
[----:B------:R-:W-:Y:S01]  /*0840*/  FFMA R22, R13, R22, R26 ;  /* 0x000000160d167223 */ /* 0x000fe2000000001a */
[----:B------:R-:W-:-:S02]  /*0850*/  LOP3.LUT R13, R9, 0x20, RZ, 0xfc, !PT ;  /* 0x00000020090d7812 */ /* 0x000fc400078efcff */
[----:B------:R-:W-:Y:S02]  /*0860*/  LOP3.LUT R19, R14, R9, RZ, 0xfc, !PT ;  /* 0x000000090e137212 */ /* 0x000fe400078efcff */
[----:B------:R-:W-:Y:S02]  /*0870*/  LEA.HI R14, R10, UR4, RZ, 0x1e ;  /* 0x000000040a0e7c11 */ /* 0x000fe4000f8ff0ff */
[----:B------:R-:W-:Y:S01]  /*0880*/  SHF.R.S32.HI R10, RZ, 0x1f, R17 ;  /* 0x0000001fff0a7819 */ /* 0x000fe20000011411 */
[----:B------:R-:W-:Y:S01]  /*0890*/  @P4 FMUL R8, R8, 0.25 ;  /* 0x3e80000008084820 */ /* 0x000fe20000400000 */
[----:B------:R-:W-:Y:S02]  /*08a0*/  LEA.HI R18, R13, UR4, RZ, 0x1e ;  /* 0x000000040d127c11 */ /* 0x000fe4000f8ff0ff */
[C---:B------:R-:W-:Y:S02]  /*08b0*/  LEA.HI R12, R9.reuse, UR4, RZ, 0x1e ;  /* 0x00000004090c7c11 */ /* 0x040fe4000f8ff0ff */
[----:B------:R-:W-:-:S02]  /*08c0*/  LOP3.LUT R9, R9, 0x30, RZ, 0xfc, !PT ;  /* 0x0000003009097812 */ /* 0x000fc400078efcff */
[----:B------:R-:W-:Y:S01]  /*08d0*/  LEA.HI R10, R10, R17, RZ, 0x6 ;  /* 0x000000110a0a7211 */ /* 0x000fe200078f30ff */
[C---:B------:R-:W-:Y:S02]  /*08e0*/  IMAD R13, R19.reuse, 0x4, R14 ;  /* 0x00000004130d7824 */ /* 0x040fe400078e020e */
[----:B------:R-:W-:Y:S01]  /*08f0*/  @!P5 FMUL R8, R8, 16777216 ;  /* 0x4b8000000808d820 */ /* 0x000fe20000400000 */
[----:B------:R-:W-:Y:S01]  /*0900*/  IMAD R14, R19, 0x4, R18 ;  /* 0x00000004130e7824 */ /* 0x000fe200078e0212 */
[C---:B------:R-:W-:Y:S02]  /*0910*/  LOP3.LUT R18, R10.reuse, 0xfffffc0, RZ, 0xc0, !PT ;  /* 0x0fffffc00a127812 */ /* 0x040fe400078ec0ff */
[----:B------:R-:W-:Y:S02]  /*0920*/  LEA.HI R26, R9, UR4, RZ, 0x1e ;  /* 0x00000004091a7c11 */ /* 0x000fe4000f8ff0ff */
[----:B------:R-:W0:Y:S01]  /*0930*/  MUFU.RCP R9, R8 ;  /* 0x0000000800097308 */ /* 0x000e220000001000 */
[----:B------:R-:W-:-:S02]  /*0940*/  IMAD.SHL.U32 R10, R10, 0x40, RZ ;  /* 0x000000400a0a7824 */ /* 0x000fc400078e00ff */
[C---:B------:R-:W-:Y:S01]  /*0950*/  IMAD.IADD R18, R17.reuse, 0x1, -R18 ;  /* 0x0000000111127824 */ /* 0x040fe200078e0a12 */
[----:B------:R-:W-:Y:S02]  /*0960*/  LOP3.LUT R17, R17, 0x20, RZ, 0xfc, !PT ;  /* 0x0000002011117812 */ /* 0x000fe400078efcff */
[----:B------:R-:W-:Y:S02]  /*0970*/  FSEL R16, R16, 1, P4 ;  /* 0x3f80000010107808 */ /* 0x000fe40002000000 */
[----:B------:R-:W-:Y:S02]  /*0980*/  LOP3.LUT R25, R10, 0xfffff000, RZ, 0xc0, !PT ;  /* 0xfffff0000a197812 */ /* 0x000fe400078ec0ff */
[----:B------:R-:W-:Y:S01]  /*0990*/  SHF.R.S32.HI R10, RZ, 0x1f, R17 ;  /* 0x0000001fff0a7819 */ /* 0x000fe20000011411 */
[----:B------:R-:W-:-:S03]  /*09a0*/  @!P5 FMUL R16, R16, 16777216 ;  /* 0x4b8000001010d820 */ /* 0x000fc60000400000 */
[----:B------:R-:W-:Y:S01]  /*09b0*/  LEA.HI R10, R10, R17, RZ, 0x6 ;  /* 0x000000110a0a7211 */ /* 0x000fe200078f30ff */
[----:B0-----:R-:W-:-:S03]  /*09c0*/  FMUL R9, R9, R16 ;  /* 0x0000001009097220 */ /* 0x001fc60000400000 */
[C---:B------:R-:W-:Y:S01]  /*09d0*/  LOP3.LUT R16, R10.reuse, 0xfffffc0, RZ, 0xc0, !PT ;  /* 0x0fffffc00a107812 */ /* 0x040fe200078ec0ff */
[----:B------:R-:W-:Y:S01]  /*09e0*/  IMAD.SHL.U32 R10, R10, 0x40, RZ ;  /* 0x000000400a0a7824 */ /* 0x000fe200078e00ff */
[----:B------:R-:W-:-:S03]  /*09f0*/  ISETP.LT.AND P0, PT, R17, 0x100, !P0 ;  /* 0x000001001100780c */ /* 0x000fc60004701270 */
[----:B------:R-:W-:Y:S01]  /*0a00*/  IMAD.IADD R16, R17, 0x1, -R16 ;  /* 0x0000000111107824 */ /* 0x000fe200078e0a10 */
[----:B------:R-:W-:Y:S01]  /*0a10*/  LOP3.LUT R17, R10, 0xfffff000, RZ, 0xc0, !PT ;  /* 0xfffff0000a117812 */ /* 0x000fe200078ec0ff */
[C---:B------:R-:W-:Y:S01]  /*0a20*/  FADD R8, -R15.reuse, R7 ;  /* 0x000000070f087221 */ /* 0x040fe20000000100 */
[----:B------:R-:W-:Y:S01]  /*0a30*/  FADD R10, -R15, R11 ;  /* 0x0000000b0f0a7221 */ /* 0x000fe20000000100 */
[----:B------:R-:W-:Y:S02]  /*0a40*/  IMAD R18, R18, 0x10, R25 ;  /* 0x0000001012127824 */ /* 0x000fe400078e0219 */
[----:B------:R-:W-:Y:S02]  /*0a50*/  IMAD R16, R16, 0x10, R17 ;  /* 0x0000001010107824 */ /* 0x000fe400078e0211 */
[----:B------:R-:W-:Y:S01]  /*0a60*/  FMUL R8, R9, R8 ;  /* 0x0000000809087220 */ /* 0x000fe20000400000 */
[----:B------:R-:W-:Y:S01]  /*0a70*/  VIADD R17, R3, 0x800 ;  /* 0x0000080003117836 */ /* 0x000fe20000000000 */
[----:B------:R-:W-:Y:S01]  /*0a80*/  FSETP.GEU.AND P5, PT, R4, RZ, PT ;  /* 0x000000ff0400720b */ /* 0x000fe20003fae000 */
[----:B------:R-:W-:Y:S01]  /*0a90*/  FMUL R10, R9, R10 ;  /* 0x0000000a090a7220 */ /* 0x000fe20000400000 */
[----:B------:R-:W-:Y:S01]  /*0aa0*/  FSETP.GEU.AND P4, PT, R6, RZ, PT ;  /* 0x000000ff0600720b */ /* 0x000fe20003f8e000 */
[----:B------:R-:W-:-:S02]  /*0ab0*/  IMAD.IADD R7, R17, 0x1, R18 ;  /* 0x0000000111077824 */ /* 0x000fc400078e0212 */
[-CC-:B------:R-:W-:Y:S01]  /*0ac0*/  FFMA R15, R8, R23.reuse, R27.reuse ;  /* 0x00000017080f7223 */ /* 0x180fe2000000001b */
[----:B------:R-:W-:Y:S01]  /*0ad0*/  FSEL R25, R4, RZ, P5 ;  /* 0x000000ff04197208 */ /* 0x000fe20002800000 */
[----:B------:R-:W-:Y:S01]  /*0ae0*/  FFMA R27, R10, R23, R27 ;  /* 0x000000170a1b7223 */ /* 0x000fe2000000001b */
[----:B------:R-:W-:Y:S02]  /*0af0*/  FSEL R4, R6, RZ, P4 ;  /* 0x000000ff06047208 */ /* 0x000fe40002000000 */
[----:B------:R-:W-:Y:S02]  /*0b00*/  CS2R R8, SRZ ;  /* 0x0000000000087805 */ /* 0x000fe4000001ff00 */
[----:B------:R-:W-:Y:S01]  /*0b10*/  CS2R R10, SRZ ;  /* 0x00000000000a7805 */ /* 0x000fe2000001ff00 */
[----:B-1----:R-:W-:-:S05]  /*0b20*/  IMAD.WIDE R6, R7, 0x4, R30 ;  /* 0x0000000407067825 */ /* 0x002fca00078e021e */
[----:B------:R0:W2:Y:S01]  /*0b30*/  @P3 LDG.E.EL.128 R8, desc[UR6][R6.64] ;  /* 0x0000000606083981 */ /* 0x0000a2000c2e1d00 */
[----:B------:R-:W-:Y:S01]  /*0b40*/  IMAD R12, R19, 0x4, R12 ;  /* 0x00000004130c7824 */ /* 0x000fe200078e020c */
[----:B------:R-:W-:Y:S01]  /*0b50*/  FSETP.GEU.AND P4, PT, R5, RZ, PT ;  /* 0x000000ff0500720b */ /* 0x000fe20003f8e000 */
[----:B------:R-:W-:-:S03]  /*0b60*/  IMAD.IADD R17, R17, 0x1, R16 ;  /* 0x0000000111117824 */ /* 0x000fc600078e0210 */
[----:B------:R-:W-:Y:S01]  /*0b70*/  STS [R12], R25 ;  /* 0x000000190c007388 */ /* 0x000fe20000000800 */
[----:B------:R-:W-:Y:S01]  /*0b80*/  FSEL R23, R5, RZ, P4 ;  /* 0x000000ff05177208 */ /* 0x000fe20002000000 */
[----:B------:R-:W-:Y:S02]  /*0b90*/  IMAD.WIDE R30, R17, 0x4, R30 ;  /* 0x00000004111e7825 */ /* 0x000fe400078e021e */
[----:B------:R1:W-:Y:S01]  /*0ba0*/  STS [R13+0x40], R4 ;  /* 0x000040040d007388 */ /* 0x0003e20000000800 */
[----:B0-----:R-:W-:Y:S02]  /*0bb0*/  CS2R R6, SRZ ;  /* 0x0000000000067805 */ /* 0x001fe4000001ff00 */
[----:B-1----:R-:W-:-:S06]  /*0bc0*/  CS2R R4, SRZ ;  /* 0x0000000000047805 */ /* 0x002fcc000001ff00 */
[----:B------:R0:W3:Y:S01]  /*0bd0*/  @P0 LDG.E.EL.128 R4, desc[UR6][R30.64] ;  /* 0x000000061e040981 */ /* 0x0000e2000c2e1d00 */
[----:B------:R-:W-:Y:S02]  /*0be0*/  FSETP.GEU.AND P5, PT, R15, RZ, PT ;  /* 0x000000ff0f00720b */ /* 0x000fe40003fae000 */
[----:B------:R-:W-:Y:S01]  /*0bf0*/  FSETP.GEU.AND P4, PT, R24, RZ, PT ;  /* 0x000000ff1800720b */ /* 0x000fe20003f8e000 */
[----:B------:R-:W-:Y:S01]  /*0c00*/  IMAD R19, R19, 0x4, R26 ;  /* 0x0000000413137824 */ /* 0x000fe200078e021a */
[----:B------:R1:W-:Y:S01]  /*0c10*/  STS [R14+0x80], R23 ;  /* 0x000080170e007388 */ /* 0x0003e20000000800 */
[----:B------:R-:W-:Y:S02]  /*0c20*/  LOP3.LUT R17, R28, 0x7c, RZ, 0xc0, !PT ;  /* 0x0000007c1c117812 */ /* 0x000fe400078ec0ff */
[----:B------:R-:W-:Y:S02]  /*0c30*/  FSEL R26, R15, RZ, P5 ;  /* 0x000000ff0f1a7208 */ /* 0x000fe40002800000 */
[----:B------:R-:W-:-:S02]  /*0c40*/  FSETP.GEU.AND P6, PT, R21, RZ, PT ;  /* 0x000000ff1500720b */ /* 0x000fc40003fce000 */
[----:B------:R-:W-:Y:S02]  /*0c50*/  FSEL R15, R24, RZ, P4 ;  /* 0x000000ff180f7208 */ /* 0x000fe40002000000 */
[----:B------:R-:W-:Y:S01]  /*0c60*/  FSETP.GEU.AND P5, PT, R22, RZ, PT ;  /* 0x000000ff1600720b */ /* 0x000fe20003fae000 */
[----:B-1----:R-:W-:Y:S01]  /*0c70*/  IMAD.SHL.U32 R23, R28, 0x4, RZ ;  /* 0x000000041c177824 */ /* 0x002fe200078e00ff */
[----:B------:R-:W-:Y:S01]  /*0c80*/  FSETP.GEU.AND P4, PT, R27, RZ, PT ;  /* 0x000000ff1b00720b */ /* 0x000fe20003f8e000 */
[----:B------:R-:W-:Y:S01]  /*0c90*/  VIADD R24, R17, UR4 ;  /* 0x0000000411187c36 */ /* 0x000fe20008000000 */
[----:B0-----:R-:W-:Y:S02]  /*0ca0*/  FSEL R30, R21, RZ, P6 ;  /* 0x000000ff151e7208 */ /* 0x001fe40003000000 */
[----:B------:R-:W-:Y:S02]  /*0cb0*/  LOP3.LUT R23, R23, 0x1fc, RZ, 0xc0, !PT ;  /* 0x000001fc17177812 */ /* 0x000fe400078ec0ff */
[----:B------:R-:W-:Y:S01]  /*0cc0*/  FSEL R17, R22, RZ, P5 ;  /* 0x000000ff16117208 */ /* 0x000fe20002800000 */
[----:B------:R0:W-:Y:S01]  /*0cd0*/  STS [R19+0xc0], R26 ;  /* 0x0000c01a13007388 */ /* 0x0001e20000000800 */
[----:B------:R-:W-:Y:S01]  /*0ce0*/  FSEL R22, R27, RZ, P4 ;  /* 0x000000ff1b167208 */ /* 0x000fe20002000000 */
[----:B------:R-:W-:-:S02]  /*0cf0*/  IMAD R29, R23, 0x4, R24 ;  /* 0x00000004171d7824 */ /* 0x000fc400078e0218 */
[----:B------:R-:W-:Y:S01]  /*0d00*/  STS [R12+0x20], R15 ;  /* 0x0000200f0c007388 */ /* 0x000fe20000000800 */
[----:B------:R-:W1:Y:S03]  /*0d10*/  LDC.64 R24, c[0x0][0x240] ;  /* 0x00009000ff187b82 */ /* 0x000e660000000a00 */
[----:B------:R-:W-:Y:S04]  /*0d20*/  STS [R13+0x60], R30 ;  /* 0x0000601e0d007388 */ /* 0x000fe80000000800 */
[----:B------:R4:W-:Y:S04]  /*0d30*/  STS [R14+0xa0], R17 ;  /* 0x0000a0110e007388 */ /* 0x0009e80000000800 */
[----:B------:R5:W-:Y:S01]  /*0d40*/  STS [R19+0xe0], R22 ;  /* 0x0000e01613007388 */ /* 0x000be20000000800 */
[----:B------:R-:W-:Y:S01]  /*0d50*/  LOP3.LUT R21, R23, 0x200, RZ, 0xfc, !PT ;  /* 0x0000020017157812 */ /* 0x000fe200078efcff */
[----:B------:R-:W-:Y:S03]  /*0d60*/  BAR.SYNC.DEFER_BLOCKING 0x0 ;  /* 0x0000000000007b1d */ /* 0x000fe60000010000 */
[----:B------:R-:W-:-:S04]  /*0d70*/  SHF.R.U32.HI R21, RZ, 0x2, R21 ;  /* 0x00000002ff157819 */ /* 0x000fc80000011615 */
[----:B0-----:R-:W-:Y:S01]  /*0d80*/  LOP3.LUT R26, R21, 0xfc, RZ, 0xc0, !PT ;  /* 0x000000fc151a7812 */ /* 0x001fe200078ec0ff */
[----:B------:R-:W-:-:S04]  /*0d90*/  IMAD.IADD R27, R3, 0x1, R18 ;  /* 0x00000001031b7824 */ /* 0x000fc800078e0212 */
[----:B------:R-:W-:Y:S02]  /*0da0*/  VIADD R26, R26, UR4 ;  /* 0x000000041a1a7c36 */ /* 0x000fe40008000000 */
[----:B----4-:R-:W-:Y:S02]  /*0db0*/  IMAD.IADD R17, R3, 0x1, R16 ;  /* 0x0000000103117824 */ /* 0x010fe400078e0210 */
[----:B------:R-:W-:Y:S02]  /*0dc0*/  IMAD R3, R23, 0x4, R26 ;  /* 0x0000000417037824 */ /* 0x000fe400078e021a */
[----:B-1----:R-:W-:-:S04]  /*0dd0*/  IMAD.WIDE R26, R27, 0x4, R24 ;  /* 0x000000041b1a7825 */ /* 0x002fc800078e0218 */
[----:B------:R-:W-:Y:S01]  /*0de0*/  IMAD.WIDE R24, R17, 0x4, R24 ;  /* 0x0000000411187825 */ /* 0x000fe200078e0218 */
[----:B------:R-:W-:Y:S04]  /*0df0*/  LDS R12, [R29] ;  /* 0x000000001d0c7984 */ /* 0x000fe80000000800 */
[----:B------:R-:W-:Y:S04]  /*0e00*/  LDS R13, [R29+0x4] ;  /* 0x000004001d0d7984 */ /* 0x000fe80000000800 */
[----:B------:R-:W-:Y:S04]  /*0e10*/  LDS R14, [R29+0x8] ;  /* 0x000008001d0e7984 */ /* 0x000fe80000000800 */
[----:B------:R0:W1:Y:S04]  /*0e20*/  LDS R15, [R29+0xc] ;  /* 0x00000c001d0f7984 */ /* 0x0000680000000800 */
[----:B------:R-:W-:Y:S04]  /*0e30*/  LDS R16, [R3+0x800] ;  /* 0x0008000003107984 */ /* 0x000fe80000000800 */
[----:B------:R-:W-:Y:S04]  /*0e40*/  LDS R17, [R3+0x804] ;  /* 0x0008040003117984 */ /* 0x000fe80000000800 */
[----:B------:R-:W-:Y:S04]  /*0e50*/  LDS R18, [R3+0x808] ;  /* 0x0008080003127984 */ /* 0x000fe80000000800 */
[----:B------:R-:W4:Y:S01]  /*0e60*/  LDS R19, [R3+0x80c] ;  /* 0x00080c0003137984 */ /* 0x000f220000000800 */
[----:B-----5:R-:W-:Y:S01]  /*0e70*/  IMAD.SHL.U32 R22, R28, 0x100, RZ ;  /* 0x000001001c167824 */ /* 0x020fe200078e00ff */
[----:B0-----:R-:W-:-:S02]  /*0e80*/  SHF.R.U32.HI R29, RZ, 0x2, R28 ;  /* 0x00000002ff1d7819 */ /* 0x001fc4000001161c */
[----:B------:R-:W-:Y:S02]  /*0e90*/  SHF.R.U32.HI R30, RZ, 0x2, R20 ;  /* 0x00000002ff1e7819 */ /* 0x000fe40000011614 */
[----:B------:R-:W-:Y:S02]  /*0ea0*/  SGXT.U32 R29, R29, 0x2 ;  /* 0x000000021d1d781a */ /* 0x000fe40000000000 */
[----:B------:R-:W-:-:S04]  /*0eb0*/  LOP3.LUT R20, R22, 0x300, RZ, 0xc0, !PT ;  /* 0x0000030016147812 */ /* 0x000fc800078ec0ff */
[----:B------:R-:W-:Y:S01]  /*0ec0*/  LOP3.LUT R22, R30, R20, R29, 0xfe, !PT ;  /* 0x000000141e167212 */ /* 0x000fe200078efe1d */
[----:B-1----:R0:W-:Y:S04]  /*0ed0*/  @P3 STG.E.128 desc[UR6][R26.64], R12 ;  /* 0x0000000c1a003986 */ /* 0x0021e8000c101d06 */
[----:B----4-:R-:W-:Y:S01]  /*0ee0*/  @P0 STG.E.128 desc[UR6][R24.64], R16 ;  /* 0x0000001018000986 */ /* 0x010fe2000c101d06 */
[----:B0-----:R-:W-:-:S04]  /*0ef0*/  LOP3.LUT R26, R28, 0x40, RZ, 0xc0, !PT ;  /* 0x000000401c1a7812 */ /* 0x001fc800078ec0ff */
[----:B------:R-:W-:Y:S02]  /*0f00*/  SHF.R.U32.HI R3, RZ, 0x2, R26 ;  /* 0x00000002ff037819 */ /* 0x000fe4000001161a */
[----:B------:R-:W-:-:S04]  /*0f10*/  LOP3.LUT R26, R20, 0xc0, RZ, 0xfc, !PT ;  /* 0x000000c0141a7812 */ /* 0x000fc800078efcff */
[----:B------:R-:W-:Y:S02]  /*0f20*/  LEA.HI R26, R26, UR4, RZ, 0x1e ;  /* 0x000000041a1a7c11 */ /* 0x000fe4000f8ff0ff */
[----:B------:R-:W-:Y:S01]  /*0f30*/  LOP3.LUT R21, R21, 0xf0, RZ, 0xc0, !PT ;  /* 0x000000f015157812 */ /* 0x000fe200078ec0ff */
[----:B--2---:R-:W-:Y:S01]  /*0f40*/  FADD R8, R12, R8 ;  /* 0x000000080c087221 */ /* 0x004fe20000000000 */
[----:B------:R-:W-:Y:S01]  /*0f50*/  LOP3.LUT R12, R28, 0x20, RZ, 0xc0, !PT ;  /* 0x000000201c0c7812 */ /* 0x000fe200078ec0ff */
[----:B------:R-:W-:Y:S01]  /*0f60*/  FADD R9, R13, R9 ;  /* 0x000000090d097221 */ /* 0x000fe20000000000 */
[C---:B------:R-:W-:Y:S02]  /*0f70*/  LOP3.LUT R13, R20.reuse, 0x80, RZ, 0xfc, !PT ;  /* 0x00000080140d7812 */ /* 0x040fe400078efcff */
[----:B------:R-:W-:Y:S02]  /*0f80*/  SHF.R.U32.HI R27, RZ, 0x2, R12 ;  /* 0x00000002ff1b7819 */ /* 0x000fe4000001160c */
[----:B------:R-:W-:-:S02]  /*0f90*/  LOP3.LUT R12, R20, 0x40, RZ, 0xfc, !PT ;  /* 0x00000040140c7812 */ /* 0x000fc400078efcff */
[----:B------:R-:W-:Y:S02]  /*0fa0*/  LOP3.LUT R3, R3, R22, R27, 0xfe, !PT ;  /* 0x0000001603037212 */ /* 0x000fe400078efe1b */
[----:B------:R-:W-:Y:S02]  /*0fb0*/  LEA.HI R20, R20, UR4, RZ, 0x1e ;  /* 0x0000000414147c11 */ /* 0x000fe4000f8ff0ff */
[----:B------:R-:W-:Y:S02]  /*0fc0*/  LEA.HI R12, R12, UR4, RZ, 0x1e ;  /* 0x000000040c0c7c11 */ /* 0x000fe4000f8ff0ff */
[----:B------:R-:W-:Y:S01]  /*0fd0*/  LEA.HI R22, R13, UR4, RZ, 0x1e ;  /* 0x000000040d167c11 */ /* 0x000fe2000f8ff0ff */
[C---:B------:R-:W-:Y:S01]  /*0fe0*/  IMAD R13, R3.reuse, 0x4, R20 ;  /* 0x00000004030d7824 */ /* 0x040fe200078e0214 */
[----:B------:R-:W-:Y:S01]  /*0ff0*/  BAR.SYNC.DEFER_BLOCKING 0x0 ;  /* 0x0000000000007b1d */ /* 0x000fe20000010000 */
[C---:B------:R-:W-:Y:S02]  /*1000*/  IMAD R12, R3.reuse, 0x4, R12 ;  /* 0x00000004030c7824 */ /* 0x040fe400078e020c */
[----:B------:R-:W-:Y:S01]  /*1010*/  FADD R27, R14, R10 ;  /* 0x0000000a0e1b7221 */ /* 0x000fe20000000000 */
[----:B------:R-:W-:-:S02]  /*1020*/  IMAD R20, R3, 0x4, R22 ;  /* 0x0000000403147824 */ /* 0x000fc400078e0216 */
[----:B------:R-:W-:Y:S01]  /*1030*/  FADD R22, R15, R11 ;  /* 0x0000000b0f167221 */ /* 0x000fe20000000000 */
[----:B------:R-:W-:Y:S02]  /*1040*/  IMAD R3, R3, 0x4, R26 ;  /* 0x0000000403037824 */ /* 0x000fe400078e021a */
[----:B---3--:R-:W-:Y:S01]  /*1050*/  FADD R29, R18, R6 ;  /* 0x00000006121d7221 */ /* 0x008fe20000000000 */
[----:B------:R-:W-:Y:S01]  /*1060*/  FADD R26, R16, R4 ;  /* 0x00000004101a7221 */ /* 0x000fe20000000000 */
[----:B------:R-:W-:Y:S01]  /*1070*/  FADD R15, R17, R5 ;  /* 0x00000005110f7221 */ /* 0x000fe20000000000 */
[----:B------:R-:W-:Y:S01]  /*1080*/  FADD R30, R19, R7 ;  /* 0x00000007131e7221 */ /* 0x000fe20000000000 */
[----:B------:R-:W-:Y:S01]  /*1090*/  LOP3.LUT R28, R28, 0x70, RZ, 0xc0, !PT ;  /* 0x000000701c1c7812 */ /* 0x000fe200078ec0ff */
[----:B------:R-:W0:Y:S01]  /*10a0*/  LDC.64 R10, c[0x0][0x248] ;  /* 0x00009200ff0a7b82 */ /* 0x000e220000000a00 */
[----:B------:R-:W-:Y:S04]  /*10b0*/  STS [R13], R8 ;  /* 0x000000080d007388 */ /* 0x000fe80000000800 */
[----:B------:R0:W-:Y:S04]  /*10c0*/  STS [R12+0x100], R9 ;  /* 0x000100090c007388 */ /* 0x0001e80000000800 */
[----:B------:R-:W-:Y:S04]  /*10d0*/  STS [R20+0x200], R27 ;  /* 0x0002001b14007388 */ /* 0x000fe80000000800 */
[----:B------:R-:W-:Y:S04]  /*10e0*/  STS [R3+0x300], R22 ;  /* 0x0003001603007388 */ /* 0x000fe80000000800 */
[----:B------:R-:W-:Y:S04]  /*10f0*/  STS [R13+0x80], R26 ;  /* 0x0000801a0d007388 */ /* 0x000fe80000000800 */
[----:B------:R-:W-:Y:S04]  /*1100*/  STS [R12+0x180], R15 ;  /* 0x0001800f0c007388 */ /* 0x000fe80000000800 */
[----:B------:R-:W-:Y:S04]  /*1110*/  STS [R20+0x280], R29 ;  /* 0x0002801d14007388 */ /* 0x000fe80000000800 */
[----:B------:R-:W-:Y:S01]  /*1120*/  STS [R3+0x380], R30 ;  /* 0x0003801e03007388 */ /* 0x000fe20000000800 */
[----:B------:R-:W-:-:S04]  /*1130*/  VIADD R28, R28, UR4 ;  /* 0x000000041c1c7c36 */ /* 0x000fc80008000000 */
[----:B------:R-:W-:Y:S01]  /*1140*/  IMAD R4, R23, 0x4, R28 ;  /* 0x0000000417047824 */ /* 0x000fe200078e021c */
[----:B------:R-:W-:Y:S06]  /*1150*/  BAR.SYNC.DEFER_BLOCKING 0x0 ;  /* 0x0000000000007b1d */ /* 0x000fec0000010000 */
[----:B------:R-:W1:Y:S01]  /*1160*/  LDS.128 R4, [R4] ;  /* 0x0000000004047984 */ /* 0x000e620000000c00 */
[----:B0-----:R-:W-:-:S04]  /*1170*/  IMAD.WIDE R8, R2, 0x4, R10 ;  /* 0x0000000402087825 */ /* 0x001fc800078e020a */
[----:B------:R-:W-:-:S04]  /*1180*/  VIADD R14, R21, UR4 ;  /* 0x00000004150e7c36 */ /* 0x000fc80008000000 */
[----:B------:R-:W-:Y:S01]  /*1190*/  IMAD R14, R23, 0x4, R14 ;  /* 0x00000004170e7824 */ /* 0x000fe200078e020e */
[----:B-1----:R0:W-:Y:S02]  /*11a0*/  @P2 STG.E.128 desc[UR6][R8.64], R4 ;  /* 0x0000000408002986 */ /* 0x0021e4000c101d06 */
[----:B0-----:R-:W-:Y:S05]  /*11b0*/  @!P1 EXIT ;  /* 0x000000000000994d */ /* 0x001fea0003800000 */
[----:B------:R-:W0:Y:S01]  /*11c0*/  LDS.128 R12, [R14+0x800] ;  /* 0x000800000e0c7984 */ /* 0x000e220000000c00 */
[----:B------:R-:W-:-:S05]  /*11d0*/  IMAD.WIDE R2, R0, 0x4, R10 ;  /* 0x0000000400027825 */ /* 0x000fca00078e020a */
[----:B0-----:R-:W-:Y:S01]  /*11e0*/  STG.E.128 desc[UR6][R2.64], R12 ;  /* 0x0000000c02007986 */ /* 0x001fe2000c101d06 */
[----:B------:R-:W-:Y:S05]  /*11f0*/  EXIT ;  /* 0x000000000000794d */ /* 0x000fea0003800000 */
.L_x_0:
[----:B------:R-:W-:-:S00]  /*1200*/  BRA `(.L_x_0) ;  /* 0xfffffffc00fc7947 */ /* 0x000fc0000383ffff */
[----:B------:R-:W-:-:S00]  /*1210*/  NOP ;  /* 0x0000000000007918 */ /* 0x000fc00000000000 */
        /* <DEDUP_REMOVED lines=14> */
.L_x_1:


//--------------------- .nv.global.init           --------------------------
	.section	.nv.global.init,"aw",@progbits
.nv.global.init:
	.type		_$_str,@object
	.size		_$_str,(_$_str_$_2 - _$_str)
_$_str:
        /*0000*/ 	.byte	0x5f, 0x5f, 0x43, 0x55, 0x44, 0x41, 0x5f, 0x46, 0x54, 0x5a, 0x00
	.type		_$_str_$_2,@object
	.size		_$_str_$_2,(.L_1 - _$_str_$_2)
_$_str_$_2:
        /*000b*/ 	.byte	0x5f, 0x5f, 0x43, 0x55, 0x44, 0x41, 0x5f, 0x50, 0x52, 0x45, 0x43, 0x5f, 0x53, 0x51, 0x52, 0x54
        /*001b*/ 	.byte	0x00
.L_1:


//--------------------- .nv.shared.triton_poi_fused__native_batch_norm_legit_no_training_add_relu_28 --------------------------
	.section	.nv.shared.triton_poi_fused__native_batch_norm_legit_no_training_add_relu_28,"aw",@nobits
	.sectionflags	@""
	.align	16
	.zero		1024


//--------------------- .nv.constant0.triton_poi_fused__native_batch_norm_legit_no_training_add_relu_28 --------------------------
	.section	.nv.constant0.triton_poi_fused__native_batch_norm_legit_no_training_add_relu_28,"a",@progbits
	.sectionflags	@""
	.align	4
.nv.constant0.triton_poi_fused__native_batch_norm_legit_no_training_add_relu_28:
	.zero		600
